//
// Generated by NVIDIA NVVM Compiler
//
// Compiler Build ID: CL-36424714
// Cuda compilation tools, release 13.0, V13.0.88
// Based on NVVM 20.0.0
//

.version 9.0
.target sm_100
.address_size 64

	// .globl	_Z17blelloch_up_sweepPiiS_S_

.visible .entry _Z17blelloch_up_sweepPiiS_S_(
	.param .u64 .ptr .align 1 _Z17blelloch_up_sweepPiiS_S__param_0,
	.param .u32 _Z17blelloch_up_sweepPiiS_S__param_1,
	.param .u64 .ptr .align 1 _Z17blelloch_up_sweepPiiS_S__param_2,
	.param .u64 .ptr .align 1 _Z17blelloch_up_sweepPiiS_S__param_3
)
{
	.reg .pred 	%p<5>;
	.reg .b32 	%r<19>;
	.reg .b64 	%rd<11>;

	ld.param.u64 	%rd4, [_Z17blelloch_up_sweepPiiS_S__param_0];
	ld.param.u32 	%r6, [_Z17blelloch_up_sweepPiiS_S__param_1];
	ld.param.u64 	%rd5, [_Z17blelloch_up_sweepPiiS_S__param_2];
	ld.param.u64 	%rd6, [_Z17blelloch_up_sweepPiiS_S__param_3];
	setp.lt.s32 	%p1, %r6, 2;
	@%p1 bra 	$L__BB0_7;
	cvta.to.global.u64 	%rd1, %rd4;
	mov.u32 	%r8, %tid.x;
	mov.u32 	%r9, %ctaid.x;
	mov.u32 	%r10, %ntid.x;
	mad.lo.s32 	%r1, %r9, %r10, %r8;
	cvta.to.global.u64 	%rd2, %rd5;
	cvta.to.global.u64 	%rd3, %rd6;
	mov.b32 	%r18, 1;
$L__BB0_2:
	shl.b32 	%r3, %r18, 1;
	mul.lo.s32 	%r4, %r3, %r1;
	add.s32 	%r5, %r4, %r3;
	setp.gt.s32 	%p2, %r5, %r6;
	@%p2 bra 	$L__BB0_4;
	add.s32 	%r11, %r18, %r4;
	add.s32 	%r12, %r11, -1;
	mul.wide.s32 	%rd7, %r12, 4;
	add.s64 	%rd8, %rd1, %rd7;
	ld.global.u32 	%r13, [%rd8];
	mul.wide.s32 	%rd9, %r5, 4;
	add.s64 	%rd10, %rd1, %rd9;
	ld.global.u32 	%r14, [%rd10+-4];
	add.s32 	%r15, %r14, %r13;
	st.global.u32 	[%rd10+-4], %r15;
	atom.global.add.u32 	%r16, [%rd2], 1;
$L__BB0_4:
	setp.ne.s32 	%p3, %r1, 0;
	@%p3 bra 	$L__BB0_6;
	atom.global.add.u32 	%r17, [%rd3], 1;
$L__BB0_6:
	bar.sync 	0;
	setp.lt.s32 	%p4, %r3, %r6;
	mov.u32 	%r18, %r3;
	@%p4 bra 	$L__BB0_2;
$L__BB0_7:
	ret;

}
	// .globl	_Z19blelloch_down_sweepPiiS_S_
.visible .entry _Z19blelloch_down_sweepPiiS_S_(
	.param .u64 .ptr .align 1 _Z19blelloch_down_sweepPiiS_S__param_0,
	.param .u32 _Z19blelloch_down_sweepPiiS_S__param_1,
	.param .u64 .ptr .align 1 _Z19blelloch_down_sweepPiiS_S__param_2,
	.param .u64 .ptr .align 1 _Z19blelloch_down_sweepPiiS_S__param_3
)
{
	.reg .pred 	%p<5>;
	.reg .b32 	%r<20>;
	.reg .b64 	%rd<13>;

	ld.param.u64 	%rd6, [_Z19blelloch_down_sweepPiiS_S__param_0];
	ld.param.u32 	%r6, [_Z19blelloch_down_sweepPiiS_S__param_1];
	ld.param.u64 	%rd4, [_Z19blelloch_down_sweepPiiS_S__param_2];
	ld.param.u64 	%rd5, [_Z19blelloch_down_sweepPiiS_S__param_3];
	cvta.to.global.u64 	%rd1, %rd6;
	mul.wide.s32 	%rd7, %r6, 4;
	add.s64 	%rd8, %rd1, %rd7;
	mov.b32 	%r7, 0;
	st.global.u32 	[%rd8+-4], %r7;
	setp.lt.s32 	%p1, %r6, 2;
	@%p1 bra 	$L__BB1_7;
	mov.u32 	%r8, %tid.x;
	mov.u32 	%r9, %ctaid.x;
	mov.u32 	%r10, %ntid.x;
	mad.lo.s32 	%r1, %r9, %r10, %r8;
	cvta.to.global.u64 	%rd2, %rd4;
	cvta.to.global.u64 	%rd3, %rd5;
	mov.u32 	%r19, %r6;
$L__BB1_2:
	shr.u32 	%r3, %r19, 1;
	and.b32  	%r11, %r19, 2147483646;
	mul.lo.s32 	%r4, %r11, %r1;
	add.s32 	%r5, %r4, %r11;
	setp.gt.s32 	%p2, %r5, %r6;
	@%p2 bra 	$L__BB1_4;
	add.s32 	%r12, %r3, %r4;
	add.s32 	%r13, %r12, -1;
	mul.wide.s32 	%rd9, %r13, 4;
	add.s64 	%rd10, %rd1, %rd9;
	ld.global.u32 	%r14, [%rd10];
	mul.wide.s32 	%rd11, %r5, 4;
	add.s64 	%rd12, %rd1, %rd11;
	ld.global.u32 	%r15, [%rd12+-4];
	st.global.u32 	[%rd10], %r15;
	add.s32 	%r16, %r15, %r14;
	st.global.u32 	[%rd12+-4], %r16;
	atom.global.add.u32 	%r17, [%rd2], 1;
$L__BB1_4:
	setp.ne.s32 	%p3, %r1, 0;
	@%p3 bra 	$L__BB1_6;
	atom.global.add.u32 	%r18, [%rd3], 1;
$L__BB1_6:
	bar.sync 	0;
	setp.gt.u32 	%p4, %r19, 3;
	mov.u32 	%r19, %r3;
	@%p4 bra 	$L__BB1_2;
$L__BB1_7:
	ret;

}


// ===== COMPILED SASS (sm_100) =====

	.target	sm_100

	.elftype	@"ET_EXEC"


//--------------------- .note.nv.tkinfo           --------------------------
	.section	.note.nv.tkinfo,"",@"SHT_NOTE"
	.sectionflags	@"SHF_NOTE_NV_TKINFO"
	.tkinfo
        /*0018*/ 	.word	0x00000002
        /*0030*/ 	.string	""
        /*0030*/ 	.string	"ptxas"
        /*0030*/ 	.string	"Cuda compilation tools, release 13.0, V13.0.88"
        /*0030*/ 	.string	"Build cuda_13.0.r13.0/compiler.36424714_0"
        /*0030*/ 	.string	"-arch sm_100 -m 64 "



//--------------------- .note.nv.cuinfo           --------------------------
	.section	.note.nv.cuinfo,"",@"SHT_NOTE"
	.sectionflags	@"SHF_NOTE_NV_CUINFO"
        /*0018*/ 	.short	0x0002
        /*001a*/ 	.short	0x0064
        /*001c*/ 	.short	0x0082
	.zero		2


//--------------------- .nv.info                  --------------------------
	.section	.nv.info,"",@"SHT_CUDA_INFO"
	.align	4


	//----- nvinfo : EIATTR_REGCOUNT
	.align		4
        /*0000*/ 	.byte	0x04, 0x2f
        /*0002*/ 	.short	(.L_1 - .L_0)
	.align		4
.L_0:
        /*0004*/ 	.word	index@(_Z17blelloch_up_sweepPiiS_S_)
        /*0008*/ 	.word	0x00000012


	//----- nvinfo : EIATTR_FRAME_SIZE
	.align		4
.L_1:
        /*000c*/ 	.byte	0x04, 0x11
        /*000e*/ 	.short	(.L_3 - .L_2)
	.align		4
.L_2:
        /*0010*/ 	.word	index@(_Z17blelloch_up_sweepPiiS_S_)
        /*0014*/ 	.word	0x00000000


	//----- nvinfo : EIATTR_REGCOUNT
	.align		4
.L_3:
        /*0018*/ 	.byte	0x04, 0x2f
        /*001a*/ 	.short	(.L_5 - .L_4)
	.align		4
.L_4:
        /*001c*/ 	.word	index@(_Z19blelloch_down_sweepPiiS_S_)
        /*0020*/ 	.word	0x00000012


	//----- nvinfo : EIATTR_FRAME_SIZE
	.align		4
.L_5:
        /*0024*/ 	.byte	0x04, 0x11
        /*0026*/ 	.short	(.L_7 - .L_6)
	.align		4
.L_6:
        /*0028*/ 	.word	index@(_Z19blelloch_down_sweepPiiS_S_)
        /*002c*/ 	.word	0x00000000


	//----- nvinfo : EIATTR_MIN_STACK_SIZE
	.align		4
.L_7:
        /*0030*/ 	.byte	0x04, 0x12
        /*0032*/ 	.short	(.L_9 - .L_8)
	.align		4
.L_8:
        /*0034*/ 	.word	index@(_Z19blelloch_down_sweepPiiS_S_)
        /*0038*/ 	.word	0x00000000


	//----- nvinfo : EIATTR_MIN_STACK_SIZE
	.align		4
.L_9:
        /*003c*/ 	.byte	0x04, 0x12
        /*003e*/ 	.short	(.L_11 - .L_10)
	.align		4
.L_10:
        /*0040*/ 	.word	index@(_Z17blelloch_up_sweepPiiS_S_)
        /*0044*/ 	.word	0x00000000
.L_11:


//--------------------- .nv.compat                --------------------------
	.section	.nv.compat,"",@"SHT_CUDA_COMPAT_INFO"
	.align	4
        /*0000*/ 	.byte	0x02, 0x09, 0x00, 0x00, 0x02, 0x02, 0x01, 0x00, 0x02, 0x05, 0x05, 0x00, 0x03, 0x07, 0x01, 0x01
        /*0010*/ 	.byte	0x02, 0x03, 0x00, 0x00, 0x02, 0x06, 0x01, 0x00, 0x04, 0x0b, 0x08, 0x00, 0x09, 0x00, 0x00, 0x00
        /*0020*/ 	.byte	0x00, 0x00, 0x00, 0x00


//--------------------- .nv.info._Z19blelloch_down_sweepPiiS_S_ --------------------------
	.section	.nv.info._Z19blelloch_down_sweepPiiS_S_,"",@"SHT_CUDA_INFO"
	.sectionflags	@""
	.align	4


	//----- nvinfo : EIATTR_CUDA_API_VERSION
	.align		4
        /*0000*/ 	.byte	0x04, 0x37
        /*0002*/ 	.short	(.L_13 - .L_12)
.L_12:
        /*0004*/ 	.word	0x00000082


	//----- nvinfo : EIATTR_KPARAM_INFO
	.align		4
.L_13:
        /*0008*/ 	.byte	0x04, 0x17
        /*000a*/ 	.short	(.L_15 - .L_14)
.L_14:
        /*000c*/ 	.word	0x00000000
        /*0010*/ 	.short	0x0003
        /*0012*/ 	.short	0x0018
        /*0014*/ 	.byte	0x00, 0xf5, 0x21, 0x00


	//----- nvinfo : EIATTR_KPARAM_INFO
	.align		4
.L_15:
        /*0018*/ 	.byte	0x04, 0x17
        /*001a*/ 	.short	(.L_17 - .L_16)
.L_16:
        /*001c*/ 	.word	0x00000000
        /*0020*/ 	.short	0x0002
        /*0022*/ 	.short	0x0010
        /*0024*/ 	.byte	0x00, 0xf5, 0x21, 0x00


	//----- nvinfo : EIATTR_KPARAM_INFO
	.align		4
.L_17:
        /*0028*/ 	.byte	0x04, 0x17
        /*002a*/ 	.short	(.L_19 - .L_18)
.L_18:
        /*002c*/ 	.word	0x00000000
        /*0030*/ 	.short	0x0001
        /*0032*/ 	.short	0x0008
        /*0034*/ 	.byte	0x00, 0xf0, 0x11, 0x00


	//----- nvinfo : EIATTR_KPARAM_INFO
	.align		4
.L_19:
        /*0038*/ 	.byte	0x04, 0x17
        /*003a*/ 	.short	(.L_21 - .L_20)
.L_20:
        /*003c*/ 	.word	0x00000000
        /*0040*/ 	.short	0x0000
        /*0042*/ 	.short	0x0000
        /*0044*/ 	.byte	0x00, 0xf5, 0x21, 0x00


	//----- nvinfo : EIATTR_SPARSE_MMA_MASK
	.align		4
.L_21:
        /*0048*/ 	.byte	0x03, 0x50
        /*004a*/ 	.short	0x0000


	//----- nvinfo : EIATTR_MAXREG_COUNT
	.align		4
        /*004c*/ 	.byte	0x03, 0x1b
        /*004e*/ 	.short	0x00ff


	//----- nvinfo : EIATTR_NUM_BARRIERS
	.align		4
        /*0050*/ 	.byte	0x02, 0x4c
        /*0052*/ 	.byte	0x01
	.zero		1


	//----- nvinfo : EIATTR_MERCURY_ISA_VERSION
	.align		4
        /*0054*/ 	.byte	0x03, 0x5f
        /*0056*/ 	.short	0x0101


	//----- nvinfo : EIATTR_INT_WARP_WIDE_INSTR_OFFSETS
	.align		4
        /*0058*/ 	.byte	0x04, 0x31
        /*005a*/ 	.short	(.L_23 - .L_22)


	//   ....[0]....
.L_22:
        /*005c*/ 	.word	0x000001e0


	//----- nvinfo : EIATTR_VRC_CTA_INIT_COUNT
	.align		4
.L_23:
        /*0060*/ 	.byte	0x02, 0x4a
	.zero		1
	.zero		1


	//----- nvinfo : EIATTR_EXIT_INSTR_OFFSETS
	.align		4
        /*0064*/ 	.byte	0x04, 0x1c
        /*0066*/ 	.short	(.L_25 - .L_24)


	//   ....[0]....
.L_24:
        /*0068*/ 	.word	0x00000070


	//   ....[1]....
        /*006c*/ 	.word	0x00000320


	//----- nvinfo : EIATTR_CRS_STACK_SIZE
	.align		4
.L_25:
        /*0070*/ 	.byte	0x04, 0x1e
        /*0072*/ 	.short	(.L_27 - .L_26)
.L_26:
        /*0074*/ 	.word	0x00000000


	//----- nvinfo : EIATTR_CBANK_PARAM_SIZE
	.align		4
.L_27:
        /*0078*/ 	.byte	0x03, 0x19
        /*007a*/ 	.short	0x0020


	//----- nvinfo : EIATTR_PARAM_CBANK
	.align		4
        /*007c*/ 	.byte	0x04, 0x0a
        /*007e*/ 	.short	(.L_29 - .L_28)
	.align		4
.L_28:
        /*0080*/ 	.word	index@(.nv.constant0._Z19blelloch_down_sweepPiiS_S_)
        /*0084*/ 	.short	0x0380
        /*0086*/ 	.short	0x0020


	//----- nvinfo : EIATTR_SW_WAR
	.align		4
.L_29:
        /*0088*/ 	.byte	0x04, 0x36
        /*008a*/ 	.short	(.L_31 - .L_30)
.L_30:
        /*008c*/ 	.word	0x00000008
.L_31:


//--------------------- .nv.info._Z17blelloch_up_sweepPiiS_S_ --------------------------
	.section	.nv.info._Z17blelloch_up_sweepPiiS_S_,"",@"SHT_CUDA_INFO"
	.sectionflags	@""
	.align	4


	//----- nvinfo : EIATTR_CUDA_API_VERSION
	.align		4
        /*0000*/ 	.byte	0x04, 0x37
        /*0002*/ 	.short	(.L_33 - .L_32)
.L_32:
        /*0004*/ 	.word	0x00000082


	//----- nvinfo : EIATTR_KPARAM_INFO
	.align		4
.L_33:
        /*0008*/ 	.byte	0x04, 0x17
        /*000a*/ 	.short	(.L_35 - .L_34)
.L_34:
        /*000c*/ 	.word	0x00000000
        /*0010*/ 	.short	0x0003
        /*0012*/ 	.short	0x0018
        /*0014*/ 	.byte	0x00, 0xf5, 0x21, 0x00


	//----- nvinfo : EIATTR_KPARAM_INFO
	.align		4
.L_35:
        /*0018*/ 	.byte	0x04, 0x17
        /*001a*/ 	.short	(.L_37 - .L_36)
.L_36:
        /*001c*/ 	.word	0x00000000
        /*0020*/ 	.short	0x0002
        /*0022*/ 	.short	0x0010
        /*0024*/ 	.byte	0x00, 0xf5, 0x21, 0x00


	//----- nvinfo : EIATTR_KPARAM_INFO
	.align		4
.L_37:
        /*0028*/ 	.byte	0x04, 0x17
        /*002a*/ 	.short	(.L_39 - .L_38)
.L_38:
        /*002c*/ 	.word	0x00000000
        /*0030*/ 	.short	0x0001
        /*0032*/ 	.short	0x0008
        /*0034*/ 	.byte	0x00, 0xf0, 0x11, 0x00


	//----- nvinfo : EIATTR_KPARAM_INFO
	.align		4
.L_39:
        /*0038*/ 	.byte	0x04, 0x17
        /*003a*/ 	.short	(.L_41 - .L_40)
.L_40:
        /*003c*/ 	.word	0x00000000
        /*0040*/ 	.short	0x0000
        /*0042*/ 	.short	0x0000
        /*0044*/ 	.byte	0x00, 0xf5, 0x21, 0x00


	//----- nvinfo : EIATTR_SPARSE_MMA_MASK
	.align		4
.L_41:
        /*0048*/ 	.byte	0x03, 0x50
        /*004a*/ 	.short	0x0000


	//----- nvinfo : EIATTR_MAXREG_COUNT
	.align		4
        /*004c*/ 	.byte	0x03, 0x1b
        /*004e*/ 	.short	0x00ff


	//----- nvinfo : EIATTR_NUM_BARRIERS
	.align		4
        /*0050*/ 	.byte	0x02, 0x4c
        /*0052*/ 	.byte	0x01
	.zero		1


	//----- nvinfo : EIATTR_MERCURY_ISA_VERSION
	.align		4
        /*0054*/ 	.byte	0x03, 0x5f
        /*0056*/ 	.short	0x0101


	//----- nvinfo : EIATTR_INT_WARP_WIDE_INSTR_OFFSETS
	.align		4
        /*0058*/ 	.byte	0x04, 0x31
        /*005a*/ 	.short	(.L_43 - .L_42)


	//   ....[0]....
.L_42:
        /*005c*/ 	.word	0x00000190


	//----- nvinfo : EIATTR_VRC_CTA_INIT_COUNT
	.align		4
.L_43:
        /*0060*/ 	.byte	0x02, 0x4a
	.zero		1
	.zero		1


	//----- nvinfo : EIATTR_EXIT_INSTR_OFFSETS
	.align		4
        /*0064*/ 	.byte	0x04, 0x1c
        /*0066*/ 	.short	(.L_45 - .L_44)


	//   ....[0]....
.L_44:
        /*0068*/ 	.word	0x00000030


	//   ....[1]....
        /*006c*/ 	.word	0x000002c0


	//----- nvinfo : EIATTR_CRS_STACK_SIZE
	.align		4
.L_45:
        /*0070*/ 	.byte	0x04, 0x1e
        /*0072*/ 	.short	(.L_47 - .L_46)
.L_46:
        /*0074*/ 	.word	0x00000000


	//----- nvinfo : EIATTR_CBANK_PARAM_SIZE
	.align		4
.L_47:
        /*0078*/ 	.byte	0x03, 0x19
        /*007a*/ 	.short	0x0020


	//----- nvinfo : EIATTR_PARAM_CBANK
	.align		4
        /*007c*/ 	.byte	0x04, 0x0a
        /*007e*/ 	.short	(.L_49 - .L_48)
	.align		4
.L_48:
        /*0080*/ 	.word	index@(.nv.constant0._Z17blelloch_up_sweepPiiS_S_)
        /*0084*/ 	.short	0x0380
        /*0086*/ 	.short	0x0020


	//----- nvinfo : EIATTR_SW_WAR
	.align		4
.L_49:
        /*0088*/ 	.byte	0x04, 0x36
        /*008a*/ 	.short	(.L_51 - .L_50)
.L_50:
        /*008c*/ 	.word	0x00000008
.L_51:


//--------------------- .nv.callgraph             --------------------------
	.section	.nv.callgraph,"",@"SHT_CUDA_CALLGRAPH"
	.align	4
	.sectionentsize	8
	.align		4
        /*0000*/ 	.word	0x00000000
	.align		4
        /*0004*/ 	.word	0xffffffff
	.align		4
        /*0008*/ 	.word	0x00000000
	.align		4
        /*000c*/ 	.word	0xfffffffe
	.align		4
        /*0010*/ 	.word	0x00000000
	.align		4
        /*0014*/ 	.word	0xfffffffd
	.align		4
        /*0018*/ 	.word	0x00000000
	.align		4
        /*001c*/ 	.word	0xfffffffc


//--------------------- .text._Z19blelloch_down_sweepPiiS_S_ --------------------------
	.section	.text._Z19blelloch_down_sweepPiiS_S_,"ax",@progbits
	.align	128
        .global         _Z19blelloch_down_sweepPiiS_S_
        .type           _Z19blelloch_down_sweepPiiS_S_,@function
        .size           _Z19blelloch_down_sweepPiiS_S_,(.L_x_12 - _Z19blelloch_down_sweepPiiS_S_)
        .other          _Z19blelloch_down_sweepPiiS_S_,@"STO_CUDA_ENTRY STV_DEFAULT"
_Z19blelloch_down_sweepPiiS_S_:
.text._Z19blelloch_down_sweepPiiS_S_:
[----:B------:R-:W-:Y:S08]  /*0000*/  LDC R1, c[0x0][0x37c] ;  /* 0x0000df00ff017b82 */ /* 0x000ff00000000800 */
[----:B------:R-:W0:Y:S01]  /*0010*/  LDC R5, c[0x0][0x388] ;  /* 0x0000e200ff057b82 */ /* 0x000e220000000800 */
[----:B------:R-:W1:Y:S07]  /*0020*/  LDCU.64 UR4, c[0x0][0x358] ;  /* 0x00006b00ff0477ac */ /* 0x000e6e0008000a00 */
[----:B------:R-:W2:Y:S01]  /*0030*/  LDC.64 R2, c[0x0][0x380] ;  /* 0x0000e000ff027b82 */ /* 0x000ea20000000a00 */
[C---:B0-----:R-:W-:Y:S01]  /*0040*/  ISETP.GE.AND P0, PT, R5.reuse, 0x2, PT ;  /* 0x000000020500780c */ /* 0x041fe20003f06270 */
[----:B--2---:R-:W-:-:S05]  /*0050*/  IMAD.WIDE R2, R5, 0x4, R2 ;  /* 0x0000000405027825 */ /* 0x004fca00078e0202 */
[----:B-1----:R0:W-:Y:S07]  /*0060*/  STG.E desc[UR4][R2.64+-0x4], RZ ;  /* 0xfffffcff02007986 */ /* 0x0021ee000c101904 */
[----:B------:R-:W-:Y:S05]  /*0070*/  @!P0 EXIT ;  /* 0x000000000000894d */ /* 0x000fea0003800000 */
[----:B------:R-:W1:Y:S01]  /*0080*/  S2R R0, SR_TID.X ;  /* 0x0000000000007919 */ /* 0x000e620000002100 */
[----:B------:R-:W1:Y:S01]  /*0090*/  S2UR UR6, SR_CTAID.X ;  /* 0x00000000000679c3 */ /* 0x000e620000002500 */
[----:B------:R-:W2:Y:S01]  /*00a0*/  LDCU UR7, c[0x0][0x388] ;  /* 0x00007100ff0777ac */ /* 0x000ea20008000800 */
[----:B------:R-:W3:Y:S06]  /*00b0*/  LDCU UR8, c[0x0][0x388] ;  /* 0x00007100ff0877ac */ /* 0x000eec0008000800 */
[----:B------:R-:W1:Y:S08]  /*00c0*/  LDC R5, c[0x0][0x360] ;  /* 0x0000d800ff057b82 */ /* 0x000e700000000800 */
[----:B0-----:R-:W0:Y:S01]  /*00d0*/  LDC.64 R2, c[0x0][0x380] ;  /* 0x0000e000ff027b82 */ /* 0x001e220000000a00 */
[----:B--2---:R-:W-:-:S02]  /*00e0*/  IMAD.U32 R10, RZ, RZ, UR7 ;  /* 0x00000007ff0a7e24 */ /* 0x004fc4000f8e00ff */
[----:B-1-3--:R-:W-:-:S07]  /*00f0*/  IMAD R0, R5, UR6, R0 ;  /* 0x0000000605007c24 */ /* 0x00afce000f8e0200 */
.L_x_4:
[----:B-12---:R-:W-:Y:S01]  /*0100*/  LOP3.LUT R5, R10, 0x7ffffffe, RZ, 0xc0, !PT ;  /* 0x7ffffffe0a057812 */ /* 0x006fe200078ec0ff */
[----:B------:R-:W-:Y:S01]  /*0110*/  BSSY.RECONVERGENT B0, `(.L_x_0) ;  /* 0x0000016000007945 */ /* 0x000fe20003800200 */
[C---:B------:R-:W-:Y:S02]  /*0120*/  ISETP.NE.AND P0, PT, R0.reuse, RZ, PT ;  /* 0x000000ff0000720c */ /* 0x040fe40003f05270 */
[----:B------:R-:W-:Y:S01]  /*0130*/  SHF.R.U32.HI R15, RZ, 0x1, R10 ;  /* 0x00000001ff0f7819 */ /* 0x000fe2000001160a */
[----:B------:R-:W-:-:S04]  /*0140*/  IMAD R4, R0, R5, RZ ;  /* 0x0000000500047224 */ /* 0x000fc800078e02ff */
[----:B------:R-:W-:-:S05]  /*0150*/  IMAD.IADD R7, R5, 0x1, R4 ;  /* 0x0000000105077824 */ /* 0x000fca00078e0204 */
[----:B------:R-:W-:-:S13]  /*0160*/  ISETP.GT.AND P1, PT, R7, UR8, PT ;  /* 0x0000000807007c0c */ /* 0x000fda000bf24270 */
[----:B------:R-:W-:Y:S05]  /*0170*/  @P1 BRA `(.L_x_1) ;  /* 0x00000000003c1947 */ /* 0x000fea0003800000 */
[----:B------:R-:W-:Y:S01]  /*0180*/  IADD3 R5, PT, PT, R15, -0x1, R4 ;  /* 0xffffffff0f057810 */ /* 0x000fe20007ffe004 */
[----:B0-----:R-:W-:-:S04]  /*0190*/  IMAD.WIDE R6, R7, 0x4, R2 ;  /* 0x0000000407067825 */ /* 0x001fc800078e0202 */
[----:B------:R-:W-:Y:S01]  /*01a0*/  IMAD.WIDE R4, R5, 0x4, R2 ;  /* 0x0000000405047825 */ /* 0x000fe200078e0202 */
[----:B------:R-:W2:Y:S04]  /*01b0*/  LDG.E R12, desc[UR4][R6.64+-0x4] ;  /* 0xfffffc04060c7981 */ /* 0x000ea8000c1e1900 */
[----:B------:R-:W3:Y:S01]  /*01c0*/  LDG.E R11, desc[UR4][R4.64] ;  /* 0x00000004040b7981 */ /* 0x000ee2000c1e1900 */
[----:B------:R-:W0:Y:S01]  /*01d0*/  LDC.64 R8, c[0x0][0x390] ;  /* 0x0000e400ff087b82 */ /* 0x000e220000000a00 */
[----:B------:R-:W-:Y:S01]  /*01e0*/  VOTEU.ANY UR6, UPT, PT ;  /* 0x0000000000067886 */ /* 0x000fe200038e0100 */
[----:B------:R-:W1:Y:S01]  /*01f0*/  S2R R14, SR_LANEID ;  /* 0x00000000000e7919 */ /* 0x000e620000000000 */
[----:B------:R-:W-:Y:S02]  /*0200*/  UFLO.U32 UR7, UR6 ;  /* 0x00000006000772bd */ /* 0x000fe400080e0000 */
[----:B------:R-:W0:Y:S04]  /*0210*/  POPC R13, UR6 ;  /* 0x00000006000d7d09 */ /* 0x000e280008000000 */
[----:B-1----:R-:W-:Y:S01]  /*0220*/  ISETP.EQ.U32.AND P1, PT, R14, UR7, PT ;  /* 0x000000070e007c0c */ /* 0x002fe2000bf22070 */
[----:B--2---:R1:W-:Y:S01]  /*0230*/  STG.E desc[UR4][R4.64], R12 ;  /* 0x0000000c04007986 */ /* 0x0043e2000c101904 */
[----:B---3--:R-:W-:-:S05]  /*0240*/  IADD3 R11, PT, PT, R11, R12, RZ ;  /* 0x0000000c0b0b7210 */ /* 0x008fca0007ffe0ff */
[----:B------:R1:W-:Y:S06]  /*0250*/  STG.E desc[UR4][R6.64+-0x4], R11 ;  /* 0xfffffc0b06007986 */ /* 0x0003ec000c101904 */
[----:B0-----:R1:W-:Y:S02]  /*0260*/  @P1 REDG.E.ADD.STRONG.GPU desc[UR4][R8.64], R13 ;  /* 0x0000000d0800198e */ /* 0x0013e4000c12e104 */
.L_x_1:
[----:B------:R-:W-:Y:S05]  /*0270*/  BSYNC.RECONVERGENT B0 ;  /* 0x0000000000007941 */ /* 0x000fea0003800200 */
.L_x_0:
[----:B------:R-:W-:Y:S04]  /*0280*/  BSSY.RECONVERGENT B0, `(.L_x_2) ;  /* 0x0000005000007945 */ /* 0x000fe80003800200 */
[----:B------:R-:W-:Y:S05]  /*0290*/  @P0 BRA `(.L_x_3) ;  /* 0x00000000000c0947 */ /* 0x000fea0003800000 */
[----:B-1----:R-:W1:Y:S01]  /*02a0*/  LDC.64 R4, c[0x0][0x398] ;  /* 0x0000e600ff047b82 */ /* 0x002e620000000a00 */
[----:B------:R-:W-:-:S05]  /*02b0*/  IMAD.MOV.U32 R7, RZ, RZ, 0x1 ;  /* 0x00000001ff077424 */ /* 0x000fca00078e00ff */
[----:B-1----:R2:W-:Y:S02]  /*02c0*/  REDG.E.ADD.STRONG.GPU desc[UR4][R4.64], R7 ;  /* 0x000000070400798e */ /* 0x0025e4000c12e104 */
.L_x_3:
[----:B------:R-:W-:Y:S05]  /*02d0*/  BSYNC.RECONVERGENT B0 ;  /* 0x0000000000007941 */ /* 0x000fea0003800200 */
.L_x_2:
[----:B------:R-:W-:Y:S01]  /*02e0*/  BAR.SYNC.DEFER_BLOCKING 0x0 ;  /* 0x0000000000007b1d */ /* 0x000fe20000010000 */
[----:B------:R-:W-:Y:S02]  /*02f0*/  ISETP.GT.U32.AND P0, PT, R10, 0x3, PT ;  /* 0x000000030a00780c */ /* 0x000fe40003f04070 */
[----:B------:R-:W-:-:S11]  /*0300*/  MOV R10, R15 ;  /* 0x0000000f000a7202 */ /* 0x000fd60000000f00 */
[----:B------:R-:W-:Y:S05]  /*0310*/  @P0 BRA `(.L_x_4) ;  /* 0xfffffffc00780947 */ /* 0x000fea000383ffff */
[----:B------:R-:W-:Y:S05]  /*0320*/  EXIT ;  /* 0x000000000000794d */ /* 0x000fea0003800000 */
.L_x_5:
[----:B------:R-:W-:-:S00]  /*0330*/  BRA `(.L_x_5) ;  /* 0xfffffffc00fc7947 */ /* 0x000fc0000383ffff */
[----:B------:R-:W-:-:S00]  /*0340*/  NOP ;  /* 0x0000000000007918 */ /* 0x000fc00000000000 */
        /* <DEDUP_REMOVED lines=11> */
.L_x_12:


//--------------------- .text._Z17blelloch_up_sweepPiiS_S_ --------------------------
	.section	.text._Z17blelloch_up_sweepPiiS_S_,"ax",@progbits
	.align	128
        .global         _Z17blelloch_up_sweepPiiS_S_
        .type           _Z17blelloch_up_sweepPiiS_S_,@function
        .size           _Z17blelloch_up_sweepPiiS_S_,(.L_x_13 - _Z17blelloch_up_sweepPiiS_S_)
        .other          _Z17blelloch_up_sweepPiiS_S_,@"STO_CUDA_ENTRY STV_DEFAULT"
_Z17blelloch_up_sweepPiiS_S_:
.text._Z17blelloch_up_sweepPiiS_S_:
[----:B------:R-:W-:Y:S08]  /*0000*/  LDC R1, c[0x0][0x37c] ;  /* 0x0000df00ff017b82 */ /* 0x000ff00000000800 */
[----:B------:R-:W0:Y:S02]  /*0010*/  LDC R0, c[0x0][0x388] ;  /* 0x0000e200ff007b82 */ /* 0x000e240000000800 */
[----:B0-----:R-:W-:-:S13]  /*0020*/  ISETP.GE.AND P0, PT, R0, 0x2, PT ;  /* 0x000000020000780c */ /* 0x001fda0003f06270 */
[----:B------:R-:W-:Y:S05]  /*0030*/  @!P0 EXIT ;  /* 0x000000000000894d */ /* 0x000fea0003800000 */
[----:B------:R-:W0:Y:S01]  /*0040*/  S2R R0, SR_TID.X ;  /* 0x0000000000007919 */ /* 0x000e220000002100 */
[----:B------:R-:W0:Y:S01]  /*0050*/  S2UR UR4, SR_CTAID.X ;  /* 0x00000000000479c3 */ /* 0x000e220000002500 */
[----:B------:R-:W-:Y:S01]  /*0060*/  IMAD.MOV.U32 R4, RZ, RZ, 0x1 ;  /* 0x00000001ff047424 */ /* 0x000fe200078e00ff */
[----:B------:R-:W1:Y:S01]  /*0070*/  LDCU.64 UR6, c[0x0][0x358] ;  /* 0x00006b00ff0677ac */ /* 0x000e620008000a00 */
[----:B------:R-:W2:Y:S05]  /*0080*/  LDCU UR8, c[0x0][0x388] ;  /* 0x00007100ff0877ac */ /* 0x000eaa0008000800 */
[----:B------:R-:W0:Y:S08]  /*0090*/  LDC R5, c[0x0][0x360] ;  /* 0x0000d800ff057b82 */ /* 0x000e300000000800 */
[----:B------:R-:W3:Y:S01]  /*00a0*/  LDC.64 R2, c[0x0][0x380] ;  /* 0x0000e000ff027b82 */ /* 0x000ee20000000a00 */
[----:B012---:R-:W-:-:S07]  /*00b0*/  IMAD R0, R5, UR4, R0 ;  /* 0x0000000405007c24 */ /* 0x007fce000f8e0200 */
.L_x_10:
[----:B------:R-:W-:Y:S01]  /*00c0*/  IMAD.SHL.U32 R15, R4, 0x2, RZ ;  /* 0x00000002040f7824 */ /* 0x000fe200078e00ff */
[----:B------:R-:W-:Y:S01]  /*00d0*/  BSSY.RECONVERGENT B0, `(.L_x_6) ;  /* 0x0000014000007945 */ /* 0x000fe20003800200 */
[C---:B------:R-:W-:Y:S02]  /*00e0*/  ISETP.NE.AND P0, PT, R0.reuse, RZ, PT ;  /* 0x000000ff0000720c */ /* 0x040fe40003f05270 */
[----:B------:R-:W-:-:S05]  /*00f0*/  IMAD R5, R0, R15, RZ ;  /* 0x0000000f00057224 */ /* 0x000fca00078e02ff */
[----:B-1----:R-:W-:-:S04]  /*0100*/  IADD3 R7, PT, PT, R15, R5, RZ ;  /* 0x000000050f077210 */ /* 0x002fc80007ffe0ff */
[----:B------:R-:W-:-:S13]  /*0110*/  ISETP.GT.AND P1, PT, R7, UR8, PT ;  /* 0x0000000807007c0c */ /* 0x000fda000bf24270 */
[----:B------:R-:W-:Y:S05]  /*0120*/  @P1 BRA `(.L_x_7) ;  /* 0x0000000000381947 */ /* 0x000fea0003800000 */
[----:B------:R-:W-:Y:S01]  /*0130*/  IADD3 R5, PT, PT, R4, -0x1, R5 ;  /* 0xffffffff04057810 */ /* 0x000fe20007ffe005 */
[----:B---3--:R-:W-:-:S04]  /*0140*/  IMAD.WIDE R6, R7, 0x4, R2 ;  /* 0x0000000407067825 */ /* 0x008fc800078e0202 */
[----:B------:R-:W-:Y:S01]  /*0150*/  IMAD.WIDE R4, R5, 0x4, R2 ;  /* 0x0000000405047825 */ /* 0x000fe200078e0202 */
[----:B------:R-:W2:Y:S05]  /*0160*/  LDG.E R11, desc[UR6][R6.64+-0x4] ;  /* 0xfffffc06060b7981 */ /* 0x000eaa000c1e1900 */
[----:B------:R-:W2:Y:S01]  /*0170*/  LDG.E R4, desc[UR6][R4.64] ;  /* 0x0000000604047981 */ /* 0x000ea2000c1e1900 */
[----:B------:R-:W0:Y:S01]  /*0180*/  LDC.64 R8, c[0x0][0x390] ;  /* 0x0000e400ff087b82 */ /* 0x000e220000000a00 */
[----:B------:R-:W-:Y:S01]  /*0190*/  VOTEU.ANY UR4, UPT, PT ;  /* 0x0000000000047886 */ /* 0x000fe200038e0100 */
[----:B------:R-:W1:Y:S01]  /*01a0*/  S2R R10, SR_LANEID ;  /* 0x00000000000a7919 */ /* 0x000e620000000000 */
[----:B------:R-:W-:-:S02]  /*01b0*/  UFLO.U32 UR5, UR4 ;  /* 0x00000004000572bd */ /* 0x000fc400080e0000 */
[----:B------:R-:W0:Y:S04]  /*01c0*/  POPC R13, UR4 ;  /* 0x00000004000d7d09 */ /* 0x000e280008000000 */
[----:B-1----:R-:W-:Y:S01]  /*01d0*/  ISETP.EQ.U32.AND P1, PT, R10, UR5, PT ;  /* 0x000000050a007c0c */ /* 0x002fe2000bf22070 */
[----:B--2---:R-:W-:-:S05]  /*01e0*/  IMAD.IADD R11, R4, 0x1, R11 ;  /* 0x00000001040b7824 */ /* 0x004fca00078e020b */
[----:B------:R1:W-:Y:S07]  /*01f0*/  STG.E desc[UR6][R6.64+-0x4], R11 ;  /* 0xfffffc0b06007986 */ /* 0x0003ee000c101906 */
[----:B0-----:R1:W-:Y:S02]  /*0200*/  @P1 REDG.E.ADD.STRONG.GPU desc[UR6][R8.64], R13 ;  /* 0x0000000d0800198e */ /* 0x0013e4000c12e106 */
.L_x_7:
[----:B------:R-:W-:Y:S05]  /*0210*/  BSYNC.RECONVERGENT B0 ;  /* 0x0000000000007941 */ /* 0x000fea0003800200 */
.L_x_6:
[----:B------:R-:W-:Y:S04]  /*0220*/  BSSY.RECONVERGENT B0, `(.L_x_8) ;  /* 0x0000005000007945 */ /* 0x000fe80003800200 */
[----:B------:R-:W-:Y:S05]  /*0230*/  @P0 BRA `(.L_x_9) ;  /* 0x00000000000c0947 */ /* 0x000fea0003800000 */
[----:B------:R-:W0:Y:S01]  /*0240*/  LDC.64 R4, c[0x0][0x398] ;  /* 0x0000e600ff047b82 */ /* 0x000e220000000a00 */
[----:B-1----:R-:W-:-:S05]  /*0250*/  HFMA2 R7, -RZ, RZ, 0, 5.9604644775390625e-08 ;  /* 0x00000001ff077431 */ /* 0x002fca00000001ff */
[----:B0-----:R0:W-:Y:S02]  /*0260*/  REDG.E.ADD.STRONG.GPU desc[UR6][R4.64], R7 ;  /* 0x000000070400798e */ /* 0x0011e4000c12e106 */
.L_x_9:
[----:B------:R-:W-:Y:S05]  /*0270*/  BSYNC.RECONVERGENT B0 ;  /* 0x0000000000007941 */ /* 0x000fea0003800200 */
.L_x_8:
[----:B------:R-:W-:Y:S01]  /*0280*/  BAR.SYNC.DEFER_BLOCKING 0x0 ;  /* 0x0000000000007b1d */ /* 0x000fe20000010000 */
[----:B------:R-:W-:Y:S01]  /*0290*/  ISETP.GE.AND P0, PT, R15, UR8, PT ;  /* 0x000000080f007c0c */ /* 0x000fe2000bf06270 */
[----:B0-----:R-:W-:-:S12]  /*02a0*/  IMAD.MOV.U32 R4, RZ, RZ, R15 ;  /* 0x000000ffff047224 */ /* 0x001fd800078e000f */
[----:B------:R-:W-:Y:S05]  /*02b0*/  @!P0 BRA `(.L_x_10) ;  /* 0xfffffffc00808947 */ /* 0x000fea000383ffff */
[----:B------:R-:W-:Y:S05]  /*02c0*/  EXIT ;  /* 0x000000000000794d */ /* 0x000fea0003800000 */
.L_x_11:
        /* <DEDUP_REMOVED lines=11> */
.L_x_13:


//--------------------- .nv.shared.reserved.0     --------------------------
	.section	.nv.shared.reserved.0,"aw",@nobits
	.weak		__nv_reservedSMEM_offset_0_alias
	.size		__nv_reservedSMEM_offset_0_alias, 0, 64
	.other		__nv_reservedSMEM_offset_0_alias,@"STO_CUDA_RESERVED_SHARED STV_DEFAULT"
__nv_reservedSMEM_offset_0_alias:
	.zero		0
	.zero		64


//--------------------- .nv.constant0._Z19blelloch_down_sweepPiiS_S_ --------------------------
	.section	.nv.constant0._Z19blelloch_down_sweepPiiS_S_,"a",@progbits
	.sectionflags	@""
	.align	4
.nv.constant0._Z19blelloch_down_sweepPiiS_S_:
	.zero		928


//--------------------- .nv.constant0._Z17blelloch_up_sweepPiiS_S_ --------------------------
	.section	.nv.constant0._Z17blelloch_up_sweepPiiS_S_,"a",@progbits
	.sectionflags	@""
	.align	4
.nv.constant0._Z17blelloch_up_sweepPiiS_S_:
	.zero		928


//--------------------- SYMBOLS --------------------------

	.type		.nv.reservedSmem.offset0,@object
	.size		.nv.reservedSmem.offset0,0x4
